	.headerflags	@"EF_CUDA_TEXMODE_UNIFIED EF_CUDA_64BIT_ADDRESS EF_CUDA_ACCELERATORS EF_CUDA_SM90 EF_CUDA_VIRTUAL_SM(EF_CUDA_SM90)"
	.elftype	@"ET_EXEC"


//--------------------- .nv.info                  --------------------------
	.section	.nv.info,"",@"SHT_CUDA_INFO"
	.align	4


	//----- nvinfo : EIATTR_REGCOUNT
	.align		4
        /*0000*/ 	.byte	0x04, 0x2f
        /*0002*/ 	.short	(.L_3 - .L_2)
	.align		4
.L_2:
        /*0004*/ 	.word	index@(triton_poi_fused__native_batch_norm_legit_no_training_relu_12)
        /*0008*/ 	.word	0x00000020


	//----- nvinfo : EIATTR_MIN_STACK_SIZE
	.align		4
.L_3:
        /*000c*/ 	.byte	0x04, 0x12
        /*000e*/ 	.short	(.L_5 - .L_4)
	.align		4
.L_4:
        /*0010*/ 	.word	index@(triton_poi_fused__native_batch_norm_legit_no_training_relu_12)
        /*0014*/ 	.word	0x00000000


	//----- nvinfo : EIATTR_FRAME_SIZE
	.align		4
.L_5:
        /*0018*/ 	.byte	0x04, 0x11
        /*001a*/ 	.short	(.L_7 - .L_6)
	.align		4
.L_6:
        /*001c*/ 	.word	index@(triton_poi_fused__native_batch_norm_legit_no_training_relu_12)
        /*0020*/ 	.word	0x00000000


	//----- nvinfo : EIATTR_MIN_STACK_SIZE
	.align		4
.L_7:
        /*0024*/ 	.byte	0x04, 0x12
        /*0026*/ 	.short	(.L_9 - .L_8)
	.align		4
.L_8:
        /*0028*/ 	.word	index@(triton_poi_fused__native_batch_norm_legit_no_training_relu_12)
        /*002c*/ 	.word	0x00000000
.L_9:


//--------------------- .nv.info.triton_poi_fused__native_batch_norm_legit_no_training_relu_12 --------------------------
	.section	.nv.info.triton_poi_fused__native_batch_norm_legit_no_training_relu_12,"",@"SHT_CUDA_INFO"
	.sectionflags	@""
	.align	4


	//----- nvinfo : EIATTR_CUDA_API_VERSION
	.align		4
        /*0000*/ 	.byte	0x04, 0x37
        /*0002*/ 	.short	(.L_11 - .L_10)
.L_10:
        /*0004*/ 	.word	0x0000007c


	//----- nvinfo : EIATTR_KPARAM_INFO
	.align		4
.L_11:
        /*0008*/ 	.byte	0x04, 0x17
        /*000a*/ 	.short	(.L_13 - .L_12)
.L_12:
        /*000c*/ 	.word	0x00000000
        /*0010*/ 	.short	0x0007
        /*0012*/ 	.short	0x0034
        /*0014*/ 	.byte	0x00, 0xf0, 0x11, 0x00


	//----- nvinfo : EIATTR_KPARAM_INFO
	.align		4
.L_13:
        /*0018*/ 	.byte	0x04, 0x17
        /*001a*/ 	.short	(.L_15 - .L_14)
.L_14:
        /*001c*/ 	.word	0x00000000
        /*0020*/ 	.short	0x0006
        /*0022*/ 	.short	0x0030
        /*0024*/ 	.byte	0x00, 0xf0, 0x11, 0x00


	//----- nvinfo : EIATTR_KPARAM_INFO
	.align		4
.L_15:
        /*0028*/ 	.byte	0x04, 0x17
        /*002a*/ 	.short	(.L_17 - .L_16)
.L_16:
        /*002c*/ 	.word	0x00000000
        /*0030*/ 	.short	0x0005
        /*0032*/ 	.short	0x0028
        /*0034*/ 	.byte	0x00, 0xf4, 0x21, 0x00


	//----- nvinfo : EIATTR_KPARAM_INFO
	.align		4
.L_17:
        /*0038*/ 	.byte	0x04, 0x17
        /*003a*/ 	.short	(.L_19 - .L_18)
.L_18:
        /*003c*/ 	.word	0x00000000
        /*0040*/ 	.short	0x0004
        /*0042*/ 	.short	0x0020
        /*0044*/ 	.byte	0x00, 0xf4, 0x21, 0x00


	//----- nvinfo : EIATTR_KPARAM_INFO
	.align		4
.L_19:
        /*0048*/ 	.byte	0x04, 0x17
        /*004a*/ 	.short	(.L_21 - .L_20)
.L_20:
        /*004c*/ 	.word	0x00000000
        /*0050*/ 	.short	0x0003
        /*0052*/ 	.short	0x0018
        /*0054*/ 	.byte	0x00, 0xf4, 0x21, 0x00


	//----- nvinfo : EIATTR_KPARAM_INFO
	.align		4
.L_21:
        /*0058*/ 	.byte	0x04, 0x17
        /*005a*/ 	.short	(.L_23 - .L_22)
.L_22:
        /*005c*/ 	.word	0x00000000
        /*0060*/ 	.short	0x0002
        /*0062*/ 	.short	0x0010
        /*0064*/ 	.byte	0x00, 0xf4, 0x21, 0x00


	//----- nvinfo : EIATTR_KPARAM_INFO
	.align		4
.L_23:
        /*0068*/ 	.byte	0x04, 0x17
        /*006a*/ 	.short	(.L_25 - .L_24)
.L_24:
        /*006c*/ 	.word	0x00000000
        /*0070*/ 	.short	0x0001
        /*0072*/ 	.short	0x0008
        /*0074*/ 	.byte	0x00, 0xf4, 0x21, 0x00


	//----- nvinfo : EIATTR_KPARAM_INFO
	.align		4
.L_25:
        /*0078*/ 	.byte	0x04, 0x17
        /*007a*/ 	.short	(.L_27 - .L_26)
.L_26:
        /*007c*/ 	.word	0x00000000
        /*0080*/ 	.short	0x0000
        /*0082*/ 	.short	0x0000
        /*0084*/ 	.byte	0x00, 0xf4, 0x21, 0x00


	//----- nvinfo : EIATTR_SPARSE_MMA_MASK
	.align		4
.L_27:
        /*0088*/ 	.byte	0x03, 0x50
        /*008a*/ 	.short	0x0000


	//----- nvinfo : EIATTR_MAXREG_COUNT
	.align		4
        /*008c*/ 	.byte	0x03, 0x1b
        /*008e*/ 	.short	0x00ff


	//----- nvinfo : EIATTR_EXIT_INSTR_OFFSETS
	.align		4
        /*0090*/ 	.byte	0x04, 0x1c
        /*0092*/ 	.short	(.L_29 - .L_28)


	//   ....[0]....
.L_28:
        /*0094*/ 	.word	0x000010a0


	//   ....[1]....
        /*0098*/ 	.word	0x00001150


	//----- nvinfo : EIATTR_REQNTID
	.align		4
.L_29:
        /*009c*/ 	.byte	0x04, 0x10
        /*009e*/ 	.short	(.L_31 - .L_30)
.L_30:
        /*00a0*/ 	.word	0x00000080
        /*00a4*/ 	.word	0x00000001
        /*00a8*/ 	.word	0x00000001


	//----- nvinfo : EIATTR_CBANK_PARAM_SIZE
	.align		4
.L_31:
        /*00ac*/ 	.byte	0x03, 0x19
        /*00ae*/ 	.short	0x0038


	//----- nvinfo : EIATTR_PARAM_CBANK
	.align		4
        /*00b0*/ 	.byte	0x04, 0x0a
        /*00b2*/ 	.short	(.L_33 - .L_32)
	.align		4
.L_32:
        /*00b4*/ 	.word	index@(.nv.constant0.triton_poi_fused__native_batch_norm_legit_no_training_relu_12)
        /*00b8*/ 	.short	0x0210
        /*00ba*/ 	.short	0x0038


	//----- nvinfo : EIATTR_SW_WAR
	.align		4
.L_33:
        /*00bc*/ 	.byte	0x04, 0x36
        /*00be*/ 	.short	(.L_35 - .L_34)
.L_34:
        /*00c0*/ 	.word	0x00000008
.L_35:


//--------------------- .nv.callgraph             --------------------------
	.section	.nv.callgraph,"",@"SHT_CUDA_CALLGRAPH"
	.align	4
	.sectionentsize	8
	.align		4
        /*0000*/ 	.word	0x00000000
	.align		4
        /*0004*/ 	.word	0xffffffff
	.align		4
        /*0008*/ 	.word	0x00000000
	.align		4
        /*000c*/ 	.word	0xfffffffe
	.align		4
        /*0010*/ 	.word	0x00000000
	.align		4
        /*0014*/ 	.word	0xfffffffd
	.align		4
        /*0018*/ 	.word	0x00000000
	.align		4
        /*001c*/ 	.word	0xfffffffc


//--------------------- .nv.constant4             --------------------------
	.section	.nv.constant4,"a",@progbits
	.align	8
	.align		8
.nv.constant4:
        /*0000*/ 	.dword	_$_str
	.align		8
        /*0008*/ 	.dword	_$_str_$_2


//--------------------- .text.triton_poi_fused__native_batch_norm_legit_no_training_relu_12 --------------------------
	.section	.text.triton_poi_fused__native_batch_norm_legit_no_training_relu_12,"ax",@progbits
	.sectionflags	@"SHF_BARRIERS=1"
	.align	128
        .global         triton_poi_fused__native_batch_norm_legit_no_training_relu_12
        .type           triton_poi_fused__native_batch_norm_legit_no_training_relu_12,@function
        .size           triton_poi_fused__native_batch_norm_legit_no_training_relu_12,(.L_x_1 - triton_poi_fused__native_batch_norm_legit_no_training_relu_12)
        .other          triton_poi_fused__native_batch_norm_legit_no_training_relu_12,@"STO_CUDA_ENTRY STV_DEFAULT"
triton_poi_fused__native_batch_norm_legit_no_training_relu_12:
.text.triton_poi_fused__native_batch_norm_legit_no_training_relu_12:
[----:B------:R-:W0:Y:S01]  /*0000*/  LDC R1, c[0x0][0x28] ;  /* 0x00000a00ff017b82 */ /* 0x000e220000000800 */
[----:B------:R-:W1:Y:S07]  /*0010*/  S2R R12, SR_TID.X ;  /* 0x00000000000c7919 */ /* 0x000e6e0000002100 */
[----:B------:R-:W2:Y:S01]  /*0020*/  LDC.64 R2, c[0x0][0x210] ;  /* 0x00008400ff027b82 */ /* 0x000ea20000000a00 */
[----:B------:R-:W-:Y:S02]  /*0030*/  CS2R R16, SRZ ;  /* 0x0000000000107805 */ /* 0x000fe4000001ff00 */
[----:B------:R-:W-:Y:S01]  /*0040*/  CS2R R18, SRZ ;  /* 0x0000000000127805 */ /* 0x000fe2000001ff00 */
[----:B------:R-:W3:Y:S01]  /*0050*/  S2R R13, SR_CTAID.Y ;  /* 0x00000000000d7919 */ /* 0x000ee20000002600 */
[----:B------:R-:W-:Y:S01]  /*0060*/  ULDC.64 UR6, c[0x0][0x208] ;  /* 0x0000820000067ab9 */ /* 0x000fe20000000a00 */
[----:B------:R-:W4:Y:S01]  /*0070*/  S2R R15, SR_CTAID.X ;  /* 0x00000000000f7919 */ /* 0x000f220000002500 */
[----:B------:R-:W-:Y:S01]  /*0080*/  CS2R R10, SRZ ;  /* 0x00000000000a7805 */ /* 0x000fe2000001ff00 */
[----:B------:R-:W5:Y:S01]  /*0090*/  S2UR UR5, SR_CgaCtaId ;  /* 0x00000000000579c3 */ /* 0x000f620000008800 */
[----:B------:R-:W-:-:S07]  /*00a0*/  UMOV UR4, 0x400 ;  /* 0x0000040000047882 */ /* 0x000fce0000000000 */
[----:B------:R-:W2:Y:S01]  /*00b0*/  LDC.64 R24, c[0x0][0x218] ;  /* 0x00008600ff187b82 */ /* 0x000ea20000000a00 */
[----:B-1----:R-:W-:Y:S01]  /*00c0*/  IMAD.SHL.U32 R0, R12, 0x4, RZ ;  /* 0x000000040c007824 */ /* 0x002fe200078e00ff */
[----:B------:R-:W-:-:S04]  /*00d0*/  SHF.R.U32.HI R4, RZ, 0x6, R12 ;  /* 0x00000006ff047819 */ /* 0x000fc8000001160c */
[----:B------:R-:W-:Y:S02]  /*00e0*/  LOP3.LUT R0, R0, 0xfc, RZ, 0xc0, !PT ;  /* 0x000000fc00007812 */ /* 0x000fe400078ec0ff */
[----:B------:R-:W-:Y:S01]  /*00f0*/  SGXT.U32 R4, R4, 0x1 ;  /* 0x000000010404781a */ /* 0x000fe20000000000 */
[----:B----4-:R-:W-:Y:S01]  /*0100*/  IMAD.SHL.U32 R15, R15, 0x4, RZ ;  /* 0x000000040f0f7824 */ /* 0x010fe200078e00ff */
[----:B---3--:R-:W-:-:S04]  /*0110*/  PRMT R0, R0, 0x6540, R13 ;  /* 0x0000654000007816 */ /* 0x008fc8000000000d */
[----:B------:R-:W-:Y:S02]  /*0120*/  SHF.R.S32.HI R5, RZ, 0x1f, R0 ;  /* 0x0000001fff057819 */ /* 0x000fe40000011400 */
[----:B------:R-:W-:Y:S02]  /*0130*/  ISETP.GE.AND P0, PT, R0, 0x100, PT ;  /* 0x000001000000780c */ /* 0x000fe40003f06270 */
[----:B------:R-:W-:Y:S02]  /*0140*/  LEA.HI R5, R5, R0, RZ, 0x6 ;  /* 0x0000000005057211 */ /* 0x000fe400078f30ff */
[----:B------:R-:W-:Y:S02]  /*0150*/  LOP3.LUT R4, R15, R4, RZ, 0xfc, !PT ;  /* 0x000000040f047212 */ /* 0x000fe400078efcff */
[----:B------:R-:W-:Y:S02]  /*0160*/  LOP3.LUT R7, R5, 0xffffffc0, RZ, 0xc0, !PT ;  /* 0xffffffc005077812 */ /* 0x000fe400078ec0ff */
[----:B------:R-:W-:-:S02]  /*0170*/  SHF.R.S32.HI R5, RZ, 0x6, R5 ;  /* 0x00000006ff057819 */ /* 0x000fc40000011405 */
[----:B------:R-:W-:Y:S01]  /*0180*/  ISETP.LT.AND P1, PT, R4, 0x121, !P0 ;  /* 0x000001210400780c */ /* 0x000fe20004721270 */
[----:B------:R-:W-:Y:S01]  /*0190*/  IMAD.IADD R6, R0, 0x1, -R7 ;  /* 0x0000000100067824 */ /* 0x000fe200078e0a07 */
[----:B------:R-:W-:-:S03]  /*01a0*/  LOP3.LUT R0, R4, 0x2, RZ, 0xfc, !PT ;  /* 0x0000000204007812 */ /* 0x000fc600078efcff */
[----:B------:R-:W-:Y:S01]  /*01b0*/  IMAD R5, R5, 0x4840, R6 ;  /* 0x0000484005057824 */ /* 0x000fe200078e0206 */
[----:B------:R-:W-:-:S03]  /*01c0*/  ISETP.LT.AND P0, PT, R0, 0x121, !P0 ;  /* 0x000001210000780c */ /* 0x000fc60004701270 */
[--C-:B------:R-:W-:Y:S02]  /*01d0*/  IMAD R7, R4, 0x40, R5.reuse ;  /* 0x0000004004077824 */ /* 0x100fe400078e0205 */
[----:B------:R-:W-:Y:S02]  /*01e0*/  IMAD R9, R0, 0x40, R5 ;  /* 0x0000004000097824 */ /* 0x000fe400078e0205 */
[----:B--2---:R-:W-:-:S04]  /*01f0*/  IMAD.WIDE R4, R7, 0x4, R2 ;  /* 0x0000000407047825 */ /* 0x004fc800078e0202 */
[----:B------:R-:W-:Y:S01]  /*0200*/  IMAD.WIDE R6, R9, 0x4, R2 ;  /* 0x0000000409067825 */ /* 0x000fe200078e0202 */
[----:B------:R1:W2:Y:S01]  /*0210*/  @P1 LDG.E.EL.128 R16, desc[UR6][R4.64] ;  /* 0x0000000604101981 */ /* 0x0002a2000c2e1d00 */
[----:B------:R-:W-:Y:S02]  /*0220*/  CS2R R8, SRZ ;  /* 0x0000000000087805 */ /* 0x000fe4000001ff00 */
[C---:B------:R-:W-:Y:S01]  /*0230*/  IMAD.SHL.U32 R20, R12.reuse, 0x10, RZ ;  /* 0x000000100c147824 */ /* 0x040fe200078e00ff */
[----:B-----5:R-:W-:Y:S01]  /*0240*/  UPRMT UR4, UR5, 0x654, UR4 ;  /* 0x0000065405047896 */ /* 0x020fe20008000004 */
[----:B------:R-:W-:Y:S01]  /*0250*/  IMAD.SHL.U32 R0, R12, 0x2, RZ ;  /* 0x000000020c007824 */ /* 0x000fe200078e00ff */
[----:B------:R-:W3:Y:S01]  /*0260*/  LDC.64 R2, c[0x0][0x220] ;  /* 0x00008800ff027b82 */ /* 0x000ee20000000a00 */
[----:B------:R4:W5:Y:S01]  /*0270*/  @P0 LDG.E.EL.128 R8, desc[UR6][R6.64] ;  /* 0x0000000606080981 */ /* 0x000962000c2e1d00 */
[----:B------:R-:W-:Y:S02]  /*0280*/  SHF.R.S32.HI R21, RZ, 0x17, R13 ;  /* 0x00000017ff157819 */ /* 0x000fe4000001140d */
[----:B-1----:R-:W-:-:S02]  /*0290*/  SHF.R.U32.HI R4, RZ, 0x2, R12 ;  /* 0x00000002ff047819 */ /* 0x002fc4000001160c */
[----:B------:R-:W-:Y:S02]  /*02a0*/  LOP3.LUT R14, R0, 0xfe, RZ, 0xc0, !PT ;  /* 0x000000fe000e7812 */ /* 0x000fe400078ec0ff */
[----:B------:R-:W-:Y:S02]  /*02b0*/  SGXT R0, R21, 0x1 ;  /* 0x000000011500781a */ /* 0x000fe40000000200 */
[----:B------:R-:W-:Y:S02]  /*02c0*/  PRMT R5, R14, 0x6540, R13 ;  /* 0x000065400e057816 */ /* 0x000fe4000000000d */
[----:B----4-:R-:W-:Y:S02]  /*02d0*/  LOP3.LUT R6, R4, 0x10, RZ, 0xc0, !PT ;  /* 0x0000001004067812 */ /* 0x010fe400078ec0ff */
[----:B------:R-:W-:Y:S02]  /*02e0*/  LOP3.LUT R7, R20, 0x7f0, RZ, 0xc0, !PT ;  /* 0x000007f014077812 */ /* 0x000fe400078ec0ff */
[----:B------:R-:W-:-:S02]  /*02f0*/  CS2R R20, SRZ ;  /* 0x0000000000147805 */ /* 0x000fc4000001ff00 */
[----:B------:R-:W-:Y:S02]  /*0300*/  LEA.HI R4, R0, R5, RZ, 0x6 ;  /* 0x0000000500047211 */ /* 0x000fe400078f30ff */
[----:B------:R-:W-:Y:S02]  /*0310*/  IADD3 R23, R7, UR4, R6 ;  /* 0x0000000407177c10 */ /* 0x000fe4000fffe006 */
[----:B------:R-:W-:Y:S02]  /*0320*/  LOP3.LUT R4, R4, 0xffffffc0, RZ, 0xc0, !PT ;  /* 0xffffffc004047812 */ /* 0x000fe400078ec0ff */
[----:B------:R-:W-:Y:S02]  /*0330*/  LEA R14, R14, UR4, 0x2 ;  /* 0x000000040e0e7c11 */ /* 0x000fe4000f8e10ff */
[C---:B------:R-:W-:Y:S01]  /*0340*/  ISETP.GE.AND P0, PT, R5.reuse, 0x100, PT ;  /* 0x000001000500780c */ /* 0x040fe20003f06270 */
[----:B------:R-:W-:-:S04]  /*0350*/  IMAD.IADD R22, R5, 0x1, -R4 ;  /* 0x0000000105167824 */ /* 0x000fc800078e0a04 */
[----:B---3--:R-:W-:Y:S01]  /*0360*/  IMAD.WIDE R26, R22, 0x4, R2 ;  /* 0x00000004161a7825 */ /* 0x008fe200078e0202 */
[----:B------:R-:W-:-:S03]  /*0370*/  CS2R R6, SRZ ;  /* 0x0000000000067805 */ /* 0x000fc6000001ff00 */
[----:B0-----:R-:W-:Y:S01]  /*0380*/  IMAD.WIDE R24, R22, 0x4, R24 ;  /* 0x0000000416187825 */ /* 0x001fe200078e0218 */
[----:B--2---:R0:W-:Y:S01]  /*0390*/  STS.128 [R23], R16 ;  /* 0x0000001017007388 */ /* 0x0041e20000000c00 */
[----:B------:R-:W-:Y:S08]  /*03a0*/  BAR.SYNC.DEFER_BLOCKING 0x0 ;  /* 0x0000000000007b1d */ /* 0x000ff00000010000 */
[----:B0-----:R-:W0:Y:S08]  /*03b0*/  LDC.64 R16, c[0x0][0x228] ;  /* 0x00008a00ff107b82 */ /* 0x001e300000000a00 */
[----:B------:R-:W1:Y:S01]  /*03c0*/  LDC.64 R18, c[0x0][0x230] ;  /* 0x00008c00ff127b82 */ /* 0x000e620000000a00 */
[----:B------:R-:W-:Y:S04]  /*03d0*/  LDS.64 R2, [R14] ;  /* 0x000000000e027984 */ /* 0x000fe80000000a00 */
[----:B------:R-:W2:Y:S03]  /*03e0*/  LDS.64 R4, [R14+0x410] ;  /* 0x000410000e047984 */ /* 0x000ea60000000a00 */
[----:B------:R-:W-:Y:S06]  /*03f0*/  BAR.SYNC.DEFER_BLOCKING 0x0 ;  /* 0x0000000000007b1d */ /* 0x000fec0000010000 */
[----:B-----5:R3:W-:Y:S02]  /*0400*/  STS.128 [R23], R8 ;  /* 0x0000000817007388 */ /* 0x0207e40000000c00 */
[----:B------:R-:W-:Y:S06]  /*0410*/  BAR.SYNC.DEFER_BLOCKING 0x0 ;  /* 0x0000000000007b1d */ /* 0x000fec0000010000 */
[----:B------:R-:W4:Y:S01]  /*0420*/  @!P0 LDG.E.EL.64 R20, desc[UR6][R26.64] ;  /* 0x000000061a148981 */ /* 0x000f22000c2e1b00 */
[----:B---3--:R-:W-:-:S02]  /*0430*/  CS2R R8, SRZ ;  /* 0x0000000000087805 */ /* 0x008fc4000001ff00 */
[----:B------:R-:W-:Y:S01]  /*0440*/  CS2R R10, SRZ ;  /* 0x00000000000a7805 */ /* 0x000fe2000001ff00 */
[----:B------:R3:W2:Y:S01]  /*0450*/  @!P0 LDG.E.EL.64 R6, desc[UR6][R24.64] ;  /* 0x0000000618068981 */ /* 0x0006a2000c2e1b00 */
[----:B0-----:R-:W-:-:S04]  /*0460*/  IMAD.WIDE R16, R22, 0x4, R16 ;  /* 0x0000000416107825 */ /* 0x001fc800078e0210 */
[----:B-1----:R-:W-:Y:S01]  /*0470*/  IMAD.WIDE R18, R22, 0x4, R18 ;  /* 0x0000000416127825 */ /* 0x002fe200078e0212 */
[----:B------:R0:W5:Y:S04]  /*0480*/  @!P0 LDG.E.EL.64 R8, desc[UR6][R16.64] ;  /* 0x0000000610088981 */ /* 0x000168000c2e1b00 */
[----:B------:R1:W5:Y:S01]  /*0490*/  @!P0 LDG.E.EL.64 R10, desc[UR6][R18.64] ;  /* 0x00000006120a8981 */ /* 0x000362000c2e1b00 */
[----:B---3--:R-:W-:Y:S01]  /*04a0*/  SHF.R.U32.HI R24, RZ, 0x2, R12 ;  /* 0x00000002ff187819 */ /* 0x008fe2000001160c */
[----:B------:R-:W3:Y:S01]  /*04b0*/  S2UR UR4, SR_CgaCtaId ;  /* 0x00000000000479c3 */ /* 0x000ee20000008800 */
[----:B------:R-:W-:Y:S01]  /*04c0*/  LOP3.LUT R12, R15, 0x3, R12, 0xf8, !PT ;  /* 0x000000030f0c7812 */ /* 0x000fe200078ef80c */
[----:B------:R-:W-:Y:S01]  /*04d0*/  UMOV UR5, 0x400 ;  /* 0x0000040000057882 */ /* 0x000fe20000000000 */
[----:B------:R-:W-:Y:S01]  /*04e0*/  SGXT.U32 R24, R24, 0x5 ;  /* 0x000000051818781a */ /* 0x000fe20000000000 */
[----:B0-----:R-:W-:Y:S01]  /*04f0*/  LDS.64 R16, [R14] ;  /* 0x000000000e107984 */ /* 0x001fe20000000a00 */
[----:B------:R-:W-:-:S02]  /*0500*/  ISETP.GE.AND P0, PT, R12, 0x121, PT ;  /* 0x000001210c00780c */ /* 0x000fc40003f06270 */
[----:B------:R-:W-:Y:S01]  /*0510*/  PRMT R13, R24, 0x6540, R13 ;  /* 0x00006540180d7816 */ /* 0x000fe2000000000d */
[----:B-1----:R0:W1:Y:S03]  /*0520*/  LDS.64 R18, [R14+0x410] ;  /* 0x000410000e127984 */ /* 0x0020660000000a00 */
[C---:B------:R-:W-:Y:S02]  /*0530*/  LOP3.LUT R15, R13.reuse, 0xc0, RZ, 0xfc, !PT ;  /* 0x000000c00d0f7812 */ /* 0x040fe400078efcff */
[----:B------:R-:W-:Y:S02]  /*0540*/  LOP3.LUT R25, R13, 0x80, RZ, 0xfc, !PT ;  /* 0x000000800d197812 */ /* 0x000fe400078efcff */
[----:B------:R-:W-:Y:S02]  /*0550*/  ISETP.LT.AND P2, PT, R15, 0x100, !P0 ;  /* 0x000001000f00780c */ /* 0x000fe40004741270 */
[----:B0-----:R-:W-:-:S02]  /*0560*/  LEA.HI R14, R0, R15, RZ, 0x6 ;  /* 0x0000000f000e7211 */ /* 0x001fc400078f30ff */
[----:B------:R-:W-:Y:S02]  /*0570*/  ISETP.LT.AND P3, PT, R25, 0x100, !P0 ;  /* 0x000001001900780c */ /* 0x000fe40004761270 */
[C---:B------:R-:W-:Y:S02]  /*0580*/  LEA.HI R15, R0.reuse, R25, RZ, 0x6 ;  /* 0x00000019000f7211 */ /* 0x040fe400078f30ff */
[----:B------:R-:W-:Y:S01]  /*0590*/  LOP3.LUT R27, R13, 0x40, RZ, 0xfc, !PT ;  /* 0x000000400d1b7812 */ /* 0x000fe200078efcff */
[----:B---3--:R-:W-:Y:S01]  /*05a0*/  UPRMT UR4, UR4, 0x654, UR5 ;  /* 0x0000065404047896 */ /* 0x008fe20008000005 */
[----:B------:R-:W-:Y:S02]  /*05b0*/  SHF.R.S32.HI R15, RZ, 0x6, R15 ;  /* 0x00000006ff0f7819 */ /* 0x000fe4000001140f */
[----:B------:R-:W-:Y:S01]  /*05c0*/  LEA.HI R0, R0, R27, RZ, 0x6 ;  /* 0x0000001b00007211 */ /* 0x000fe200078f30ff */
[----:B------:R-:W-:Y:S01]  /*05d0*/  BAR.SYNC.DEFER_BLOCKING 0x0 ;  /* 0x0000000000007b1d */ /* 0x000fe20000010000 */
[----:B----4-:R-:W-:Y:S01]  /*05e0*/  FADD R22, R20, 9.9999997473787516356e-06 ;  /* 0x3727c5ac14167421 */ /* 0x010fe20000000000 */
[----:B------:R-:W-:-:S04]  /*05f0*/  FADD R21, R21, 9.9999997473787516356e-06 ;  /* 0x3727c5ac15157421 */ /* 0x000fc80000000000 */
[----:B------:R-:W0:Y:S01]  /*0600*/  S2R R20, SR_TID.X ;  /* 0x0000000000147919 */ /* 0x000e220000002100 */
[--C-:B--2---:R-:W-:Y:S01]  /*0610*/  FADD R5, R5, -R7.reuse ;  /* 0x8000000705057221 */ /* 0x104fe20000000000 */
[----:B------:R2:W3:Y:S01]  /*0620*/  MUFU.SQRT R23, R21 ;  /* 0x0000001500177308 */ /* 0x0004e20000002000 */
[--C-:B------:R-:W-:Y:S01]  /*0630*/  FADD R3, R3, -R7.reuse ;  /* 0x8000000703037221 */ /* 0x100fe20000000000 */
[----:B-1----:R-:W-:Y:S01]  /*0640*/  FADD R29, R18, -R6 ;  /* 0x80000006121d7221 */ /* 0x002fe20000000000 */
[--C-:B------:R-:W-:Y:S01]  /*0650*/  FADD R17, R17, -R7.reuse ;  /* 0x8000000711117221 */ /* 0x100fe20000000000 */
[----:B------:R-:W-:-:S04]  /*0660*/  FADD R19, R19, -R7 ;  /* 0x8000000713137221 */ /* 0x000fc80000000000 */
[----:B------:R-:W1:Y:S01]  /*0670*/  MUFU.SQRT R22, R22 ;  /* 0x0000001600167308 */ /* 0x000e620000002000 */
[----:B--2---:R-:W-:Y:S01]  /*0680*/  IMAD.MOV.U32 R21, RZ, RZ, 0x3e800000 ;  /* 0x3e800000ff157424 */ /* 0x004fe200078e00ff */
[C---:B---3--:R-:W-:Y:S02]  /*0690*/  FSETP.GT.AND P5, PT, R23.reuse, 8.50705917302346158658e+37, PT ;  /* 0x7e8000001700780b */ /* 0x048fe40003fa4000 */
[----:B------:R-:W-:Y:S02]  /*06a0*/  FSETP.GEU.AND P6, PT, R23, 1.175494350822287508e-38, PT ;  /* 0x008000001700780b */ /* 0x000fe40003fce000 */
[C---:B-1----:R-:W-:Y:S02]  /*06b0*/  FSETP.GT.AND P1, PT, R22.reuse, 8.50705917302346158658e+37, PT ;  /* 0x7e8000001600780b */ /* 0x042fe40003f24000 */
[----:B------:R-:W-:Y:S02]  /*06c0*/  FSETP.GEU.AND P4, PT, R22, 1.175494350822287508e-38, PT ;  /* 0x008000001600780b */ /* 0x000fe40003f8e000 */
[----:B------:R-:W-:-:S05]  /*06d0*/  FSEL R25, R21, 1, P1 ;  /* 0x3f80000015197808 */ /* 0x000fca0000800000 */
[----:B------:R-:W-:Y:S01]  /*06e0*/  @P5 FMUL R23, R23, 0.25 ;  /* 0x3e80000017175820 */ /* 0x000fe20000400000 */
[----:B0-----:R-:W-:-:S03]  /*06f0*/  IMAD.SHL.U32 R26, R20, 0x8, RZ ;  /* 0x00000008141a7824 */ /* 0x001fc600078e00ff */
[----:B------:R-:W-:Y:S02]  /*0700*/  @!P6 FMUL R23, R23, 16777216 ;  /* 0x4b8000001717e820 */ /* 0x000fe40000400000 */
[----:B------:R-:W-:Y:S01]  /*0710*/  LOP3.LUT R26, R26, 0x3f8, RZ, 0xc0, !PT ;  /* 0x000003f81a1a7812 */ /* 0x000fe200078ec0ff */
[----:B------:R-:W-:Y:S01]  /*0720*/  @P1 FMUL R22, R22, 0.25 ;  /* 0x3e80000016161820 */ /* 0x000fe20000400000 */
[----:B------:R0:W1:Y:S01]  /*0730*/  MUFU.RCP R24, R23 ;  /* 0x0000001700187308 */ /* 0x0000620000001000 */
[----:B------:R-:W-:Y:S01]  /*0740*/  ISETP.LT.AND P1, PT, R27, 0x100, !P0 ;  /* 0x000001001b00780c */ /* 0x000fe20004721270 */
[----:B------:R-:W-:Y:S01]  /*0750*/  @!P4 FMUL R25, R25, 16777216 ;  /* 0x4b8000001919c820 */ /* 0x000fe20000400000 */
[----:B------:R-:W-:Y:S01]  /*0760*/  @!P4 FMUL R22, R22, 16777216 ;  /* 0x4b8000001616c820 */ /* 0x000fe20000400000 */
[----:B------:R-:W-:Y:S01]  /*0770*/  FSEL R27, R21, 1, P5 ;  /* 0x3f800000151b7808 */ /* 0x000fe20002800000 */
[----:B------:R-:W-:-:S04]  /*0780*/  VIADD R21, R26, UR4 ;  /* 0x000000041a157c36 */ /* 0x000fc80008000000 */
[----:B------:R-:W2:Y:S01]  /*0790*/  MUFU.RCP R22, R22 ;  /* 0x0000001600167308 */ /* 0x000ea20000001000 */
[----:B------:R-:W-:Y:S01]  /*07a0*/  @!P6 FMUL R27, R27, 16777216 ;  /* 0x4b8000001b1be820 */ /* 0x000fe20000400000 */
[--C-:B0-----:R-:W-:Y:S01]  /*07b0*/  FADD R23, R2, -R6.reuse ;  /* 0x8000000602177221 */ /* 0x101fe20000000000 */
[----:B------:R-:W-:Y:S02]  /*07c0*/  IMAD R21, R26, 0x4, R21 ;  /* 0x000000041a157824 */ /* 0x000fe400078e0215 */
[----:B-1----:R-:W-:Y:S01]  /*07d0*/  FMUL R24, R24, R27 ;  /* 0x0000001b18187220 */ /* 0x002fe20000400000 */
[----:B------:R-:W-:-:S03]  /*07e0*/  FADD R27, R16, -R6 ;  /* 0x80000006101b7221 */ /* 0x000fc60000000000 */
[----:B------:R-:W-:Y:S01]  /*07f0*/  FMUL R2, R24, R5 ;  /* 0x0000000518027220 */ /* 0x000fe20000400000 */
[----:B------:R-:W-:-:S03]  /*0800*/  LOP3.LUT R5, R20, 0x7c, RZ, 0xc0, !PT ;  /* 0x0000007c14057812 */ /* 0x000fc600078ec0ff */
[--C-:B-----5:R-:W-:Y:S01]  /*0810*/  FFMA R2, R2, R9, R11.reuse ;  /* 0x0000000902027223 */ /* 0x120fe2000000000b */
[----:B--2---:R-:W-:Y:S01]  /*0820*/  FMUL R22, R22, R25 ;  /* 0x0000001916167220 */ /* 0x004fe20000400000 */
[----:B------:R-:W-:Y:S01]  /*0830*/  FADD R25, R4, -R6 ;  /* 0x8000000604197221 */ /* 0x000fe20000000000 */
[C---:B------:R-:W-:Y:S01]  /*0840*/  FMUL R6, R24.reuse, R3 ;  /* 0x0000000318067220 */ /* 0x040fe20000400000 */
[----:B------:R-:W-:Y:S01]  /*0850*/  FMUL R4, R24, R17 ;  /* 0x0000001118047220 */ /* 0x000fe20000400000 */
[C---:B------:R-:W-:Y:S01]  /*0860*/  FMUL R23, R22.reuse, R23 ;  /* 0x0000001716177220 */ /* 0x040fe20000400000 */
[C---:B------:R-:W-:Y:S01]  /*0870*/  FMUL R25, R22.reuse, R25 ;  /* 0x0000001916197220 */ /* 0x040fe20000400000 */
[C---:B------:R-:W-:Y:S01]  /*0880*/  FMUL R27, R22.reuse, R27 ;  /* 0x0000001b161b7220 */ /* 0x040fe20000400000 */
[----:B------:R-:W-:Y:S01]  /*0890*/  FMUL R29, R22, R29 ;  /* 0x0000001d161d7220 */ /* 0x000fe20000400000 */
[-CC-:B------:R-:W-:Y:S01]  /*08a0*/  FFMA R23, R23, R8.reuse, R10.reuse ;  /* 0x0000000817177223 */ /* 0x180fe2000000000a */
[-CC-:B------:R-:W-:Y:S01]  /*08b0*/  FFMA R25, R25, R8.reuse, R10.reuse ;  /* 0x0000000819197223 */ /* 0x180fe2000000000a */
[--C-:B------:R-:W-:Y:S01]  /*08c0*/  FFMA R6, R6, R9, R11.reuse ;  /* 0x0000000906067223 */ /* 0x100fe2000000000b */
[-CC-:B------:R-:W-:Y:S01]  /*08d0*/  FFMA R27, R27, R8.reuse, R10.reuse ;  /* 0x000000081b1b7223 */ /* 0x180fe2000000000a */
[----:B------:R-:W-:Y:S01]  /*08e0*/  FMUL R24, R24, R19 ;  /* 0x0000001318187220 */ /* 0x000fe20000400000 */
[----:B------:R-:W-:Y:S01]  /*08f0*/  FSETP.GEU.AND P6, PT, R23, RZ, PT ;  /* 0x000000ff1700720b */ /* 0x000fe20003fce000 */
[----:B------:R-:W-:Y:S01]  /*0900*/  FFMA R29, R29, R8, R10 ;  /* 0x000000081d1d7223 */ /* 0x000fe2000000000a */
[----:B------:R-:W-:Y:S01]  /*0910*/  FSETP.GEU.AND P4, PT, R25, RZ, PT ;  /* 0x000000ff1900720b */ /* 0x000fe20003f8e000 */
[-CC-:B------:R-:W-:Y:S01]  /*0920*/  FFMA R4, R4, R9.reuse, R11.reuse ;  /* 0x0000000904047223 */ /* 0x180fe2000000000b */
[----:B------:R-:W-:Y:S01]  /*0930*/  FSEL R8, R23, RZ, P6 ;  /* 0x000000ff17087208 */ /* 0x000fe20003000000 */
[----:B------:R-:W-:Y:S01]  /*0940*/  FFMA R24, R24, R9, R11 ;  /* 0x0000000918187223 */ /* 0x000fe2000000000b */
[----:B------:R-:W-:Y:S01]  /*0950*/  FSEL R10, R25, RZ, P4 ;  /* 0x000000ff190a7208 */ /* 0x000fe20002000000 */
[----:B------:R-:W-:Y:S01]  /*0960*/  VIADD R5, R5, UR4 ;  /* 0x0000000405057c36 */ /* 0x000fe20008000000 */
[----:B------:R-:W-:Y:S01]  /*0970*/  FSETP.GEU.AND P5, PT, R6, RZ, PT ;  /* 0x000000ff0600720b */ /* 0x000fe20003fae000 */
[----:B------:R0:W-:Y:S01]  /*0980*/  STS [R21], R8 ;  /* 0x0000000815007388 */ /* 0x0001e20000000800 */
[----:B------:R-:W-:-:S02]  /*0990*/  FSETP.GEU.AND P4, PT, R2, RZ, PT ;  /* 0x000000ff0200720b */ /* 0x000fc40003f8e000 */
[C---:B------:R-:W-:Y:S01]  /*09a0*/  FSETP.GEU.AND P6, PT, R27.reuse, RZ, PT ;  /* 0x000000ff1b00720b */ /* 0x040fe20003fce000 */
[----:B------:R-:W-:Y:S01]  /*09b0*/  STS [R21+0x4], R10 ;  /* 0x0000040a15007388 */ /* 0x000fe20000000800 */
[----:B------:R-:W-:Y:S02]  /*09c0*/  FSEL R6, R6, RZ, P5 ;  /* 0x000000ff06067208 */ /* 0x000fe40002800000 */
[----:B------:R-:W-:Y:S02]  /*09d0*/  FSEL R16, R2, RZ, P4 ;  /* 0x000000ff02107208 */ /* 0x000fe40002000000 */
[----:B------:R-:W-:Y:S01]  /*09e0*/  FSEL R18, R27, RZ, P6 ;  /* 0x000000ff1b127208 */ /* 0x000fe20003000000 */
[----:B------:R1:W-:Y:S01]  /*09f0*/  STS [R21+0x14], R6 ;  /* 0x0000140615007388 */ /* 0x0003e20000000800 */
[----:B------:R-:W-:Y:S01]  /*0a00*/  FSETP.GEU.AND P5, PT, R4, RZ, PT ;  /* 0x000000ff0400720b */ /* 0x000fe20003fae000 */
[----:B------:R-:W2:Y:S01]  /*0a10*/  LDC.64 R2, c[0x0][0x238] ;  /* 0x00008e00ff027b82 */ /* 0x000ea20000000a00 */
[----:B------:R-:W-:Y:S01]  /*0a20*/  FSETP.GEU.AND P4, PT, R29, RZ, PT ;  /* 0x000000ff1d00720b */ /* 0x000fe20003f8e000 */
[----:B------:R-:W-:Y:S01]  /*0a30*/  STS [R21+0x18], R16 ;  /* 0x0000181015007388 */ /* 0x000fe20000000800 */
[----:B------:R-:W-:-:S02]  /*0a40*/  FSETP.GEU.AND P6, PT, R24, RZ, PT ;  /* 0x000000ff1800720b */ /* 0x000fc40003fce000 */
[----:B------:R-:W-:Y:S01]  /*0a50*/  FSEL R4, R4, RZ, P5 ;  /* 0x000000ff04047208 */ /* 0x000fe20002800000 */
[----:B------:R-:W-:Y:S01]  /*0a60*/  STS [R21+0x8], R18 ;  /* 0x0000081215007388 */ /* 0x000fe20000000800 */
[----:B0-----:R-:W-:Y:S02]  /*0a70*/  FSEL R8, R29, RZ, P4 ;  /* 0x000000ff1d087208 */ /* 0x001fe40002000000 */
[----:B------:R-:W-:Y:S01]  /*0a80*/  FSEL R24, R24, RZ, P6 ;  /* 0x000000ff18187208 */ /* 0x000fe20003000000 */
[----:B------:R0:W-:Y:S01]  /*0a90*/  STS [R21+0x1c], R4 ;  /* 0x00001c0415007388 */ /* 0x0001e20000000800 */
[----:B-1----:R-:W-:Y:S02]  /*0aa0*/  LOP3.LUT R6, R20, 0x7f, RZ, 0xc0, !PT ;  /* 0x0000007f14067812 */ /* 0x002fe400078ec0ff */
[----:B------:R-:W-:Y:S01]  /*0ab0*/  LOP3.LUT R22, R13, 0x20, RZ, 0xfc, !PT ;  /* 0x000000200d167812 */ /* 0x000fe200078efcff */
[----:B------:R1:W-:Y:S01]  /*0ac0*/  STS [R21+0xc], R8 ;  /* 0x00000c0815007388 */ /* 0x0003e20000000800 */
[C---:B------:R-:W-:Y:S01]  /*0ad0*/  LOP3.LUT R7, R6.reuse, 0x80, RZ, 0xfc, !PT ;  /* 0x0000008006077812 */ /* 0x040fe200078efcff */
[C---:B------:R-:W-:Y:S01]  /*0ae0*/  IMAD R5, R6.reuse, 0x4, R5 ;  /* 0x0000000406057824 */ /* 0x040fe200078e0205 */
[C---:B------:R-:W-:Y:S01]  /*0af0*/  LOP3.LUT R9, R6.reuse, 0x100, RZ, 0xfc, !PT ;  /* 0x0000010006097812 */ /* 0x040fe200078efcff */
[----:B------:R-:W-:Y:S01]  /*0b00*/  STS [R21+0x20], R24 ;  /* 0x0000201815007388 */ /* 0x000fe20000000800 */
[----:B------:R-:W-:-:S02]  /*0b10*/  LOP3.LUT R10, R6, 0x180, RZ, 0xfc, !PT ;  /* 0x00000180060a7812 */ /* 0x000fc400078efcff */
[C---:B------:R-:W-:Y:S01]  /*0b20*/  LOP3.LUT R11, R6.reuse, 0x200, RZ, 0xfc, !PT ;  /* 0x00000200060b7812 */ /* 0x040fe200078efcff */
[----:B------:R-:W-:Y:S01]  /*0b30*/  BAR.SYNC.DEFER_BLOCKING 0x0 ;  /* 0x0000000000007b1d */ /* 0x000fe20000010000 */
[C---:B------:R-:W-:Y:S02]  /*0b40*/  LOP3.LUT R17, R6.reuse, 0x380, RZ, 0xfc, !PT ;  /* 0x0000038006117812 */ /* 0x040fe400078efcff */
[C---:B0-----:R-:W-:Y:S02]  /*0b50*/  LOP3.LUT R4, R6.reuse, 0x280, RZ, 0xfc, !PT ;  /* 0x0000028006047812 */ /* 0x041fe400078efcff */
[----:B------:R-:W-:Y:S02]  /*0b60*/  LOP3.LUT R7, R7, 0xfc, RZ, 0xc0, !PT ;  /* 0x000000fc07077812 */ /* 0x000fe400078ec0ff */
[----:B------:R-:W-:Y:S02]  /*0b70*/  LOP3.LUT R16, R6, 0x300, RZ, 0xfc, !PT ;  /* 0x0000030006107812 */ /* 0x000fe400078efcff */
[----:B------:R-:W-:Y:S01]  /*0b80*/  LOP3.LUT R9, R9, 0x17c, RZ, 0xc0, !PT ;  /* 0x0000017c09097812 */ /* 0x000fe200078ec0ff */
[----:B------:R-:W-:Y:S01]  /*0b90*/  VIADD R7, R7, UR4 ;  /* 0x0000000407077c36 */ /* 0x000fe20008000000 */
[----:B------:R-:W-:-:S02]  /*0ba0*/  LOP3.LUT R10, R10, 0x1fc, RZ, 0xc0, !PT ;  /* 0x000001fc0a0a7812 */ /* 0x000fc400078ec0ff */
[----:B------:R-:W-:Y:S01]  /*0bb0*/  LOP3.LUT R11, R11, 0x27c, RZ, 0xc0, !PT ;  /* 0x0000027c0b0b7812 */ /* 0x000fe200078ec0ff */
[----:B------:R-:W-:Y:S01]  /*0bc0*/  VIADD R9, R9, UR4 ;  /* 0x0000000409097c36 */ /* 0x000fe20008000000 */
[----:B------:R-:W-:Y:S01]  /*0bd0*/  LOP3.LUT R17, R17, 0x3fc, RZ, 0xc0, !PT ;  /* 0x000003fc11117812 */ /* 0x000fe200078ec0ff */
[----:B------:R-:W-:Y:S01]  /*0be0*/  VIADD R19, R10, UR4 ;  /* 0x000000040a137c36 */ /* 0x000fe20008000000 */
[----:B-1----:R-:W-:Y:S01]  /*0bf0*/  LOP3.LUT R8, R4, 0x2fc, RZ, 0xc0, !PT ;  /* 0x000002fc04087812 */ /* 0x002fe200078ec0ff */
[----:B------:R-:W-:Y:S01]  /*0c00*/  VIADD R23, R11, UR4 ;  /* 0x000000040b177c36 */ /* 0x000fe20008000000 */
[----:B------:R-:W-:Y:S01]  /*0c10*/  LOP3.LUT R16, R16, 0x37c, RZ, 0xc0, !PT ;  /* 0x0000037c10107812 */ /* 0x000fe200078ec0ff */
[----:B------:R-:W-:Y:S01]  /*0c20*/  VIADD R29, R17, UR4 ;  /* 0x00000004111d7c36 */ /* 0x000fe20008000000 */
[----:B------:R-:W-:Y:S01]  /*0c30*/  SHF.R.S32.HI R4, RZ, 0x1f, R13 ;  /* 0x0000001fff047819 */ /* 0x000fe2000001140d */
[----:B------:R-:W-:Y:S01]  /*0c40*/  VIADD R25, R8, UR4 ;  /* 0x0000000408197c36 */ /* 0x000fe20008000000 */
[C---:B------:R-:W-:Y:S01]  /*0c50*/  LOP3.LUT R20, R13.reuse, 0xa0, RZ, 0xfc, !PT ;  /* 0x000000a00d147812 */ /* 0x040fe200078efcff */
[----:B------:R0:W1:Y:S01]  /*0c60*/  LDS R21, [R5] ;  /* 0x0000000005157984 */ /* 0x0000620000000800 */
[----:B------:R-:W-:Y:S01]  /*0c70*/  LEA.HI R4, R4, R13, RZ, 0x6 ;  /* 0x0000000d04047211 */ /* 0x000fe200078f30ff */
[----:B------:R-:W-:Y:S01]  /*0c80*/  IMAD R17, R6, 0x4, R7 ;  /* 0x0000000406117824 */ /* 0x000fe200078e0207 */
[----:B------:R-:W-:Y:S01]  /*0c90*/  ISETP.LT.AND P4, PT, R13, 0x100, !P0 ;  /* 0x000001000d00780c */ /* 0x000fe20004781270 */
[----:B------:R-:W-:Y:S01]  /*0ca0*/  VIADD R27, R16, UR4 ;  /* 0x00000004101b7c36 */ /* 0x000fe20008000000 */
[----:B------:R-:W-:Y:S01]  /*0cb0*/  LOP3.LUT R16, R4, 0xffffffc0, RZ, 0xc0, !PT ;  /* 0xffffffc004107812 */ /* 0x000fe200078ec0ff */
[----:B------:R-:W-:Y:S01]  /*0cc0*/  IMAD R11, R6, 0x4, R9 ;  /* 0x00000004060b7824 */ /* 0x000fe200078e0209 */
[----:B------:R-:W-:Y:S01]  /*0cd0*/  ISETP.LT.AND P6, PT, R22, 0x100, !P0 ;  /* 0x000001001600780c */ /* 0x000fe200047c1270 */
[C---:B------:R-:W-:Y:S01]  /*0ce0*/  IMAD R10, R6.reuse, 0x4, R19 ;  /* 0x00000004060a7824 */ /* 0x040fe200078e0213 */
[----:B------:R-:W3:Y:S01]  /*0cf0*/  LDS R17, [R17+0x200] ;  /* 0x0002000011117984 */ /* 0x000ee20000000800 */
[C---:B------:R-:W-:Y:S01]  /*0d00*/  IMAD R9, R6.reuse, 0x4, R23 ;  /* 0x0000000406097824 */ /* 0x040fe200078e0217 */
[----:B0-----:R-:W-:Y:S01]  /*0d10*/  SHF.R.S32.HI R5, RZ, 0x1f, R22 ;  /* 0x0000001fff057819 */ /* 0x001fe20000011416 */
[C---:B------:R-:W-:Y:S01]  /*0d20*/  IMAD R8, R6.reuse, 0x4, R25 ;  /* 0x0000000406087824 */ /* 0x040fe200078e0219 */
[----:B------:R-:W0:Y:S01]  /*0d30*/  LDS R11, [R11+0x400] ;  /* 0x000400000b0b7984 */ /* 0x000e220000000800 */
[C---:B------:R-:W-:Y:S01]  /*0d40*/  IMAD R7, R6.reuse, 0x4, R27 ;  /* 0x0000000406077824 */ /* 0x040fe200078e021b */
[----:B------:R-:W-:Y:S01]  /*0d50*/  LEA.HI R18, R5, R22, RZ, 0x6 ;  /* 0x0000001605127211 */ /* 0x000fe200078f30ff */
[----:B------:R-:W-:Y:S01]  /*0d60*/  IMAD.IADD R19, R13, 0x1, -R16 ;  /* 0x000000010d137824 */ /* 0x000fe200078e0a10 */
[----:B------:R-:W4:Y:S01]  /*0d70*/  LDS R10, [R10+0x600] ;  /* 0x000600000a0a7984 */ /* 0x000f220000000800 */
[----:B------:R-:W-:Y:S01]  /*0d80*/  SHF.R.S32.HI R23, RZ, 0x6, R4 ;  /* 0x00000006ff177819 */ /* 0x000fe20000011404 */
[----:B------:R-:W-:Y:S01]  /*0d90*/  IMAD R6, R6, 0x4, R29 ;  /* 0x0000000406067824 */ /* 0x000fe200078e021d */
[----:B------:R-:W-:Y:S01]  /*0da0*/  LOP3.LUT R25, R18, 0xffffffc0, RZ, 0xc0, !PT ;  /* 0xffffffc012197812 */ /* 0x000fe200078ec0ff */
[----:B------:R-:W5:Y:S01]  /*0db0*/  LDS R9, [R9+0x800] ;  /* 0x0008000009097984 */ /* 0x000f620000000800 */
[----:B------:R-:W-:Y:S01]  /*0dc0*/  IMAD R16, R19, 0x121, R12 ;  /* 0x0000012113107824 */ /* 0x000fe200078e020c */
[----:B------:R-:W-:-:S02]  /*0dd0*/  LOP3.LUT R19, R13, 0x60, RZ, 0xfc, !PT ;  /* 0x000000600d137812 */ /* 0x000fc400078efcff */
[----:B------:R-:W0:Y:S01]  /*0de0*/  LDS R8, [R8+0xa00] ;  /* 0x000a000008087984 */ /* 0x000e220000000800 */
[----:B------:R-:W-:Y:S01]  /*0df0*/  IMAD R5, R23, 0x1b180, R16 ;  /* 0x0001b18017057824 */ /* 0x000fe200078e0210 */
[----:B------:R-:W-:Y:S01]  /*0e00*/  SHF.R.S32.HI R24, RZ, 0x1f, R19 ;  /* 0x0000001fff187819 */ /* 0x000fe20000011413 */
[----:B------:R-:W-:Y:S01]  /*0e10*/  IMAD.IADD R27, R22, 0x1, -R25 ;  /* 0x00000001161b7824 */ /* 0x000fe200078e0a19 */
[----:B------:R-:W0:Y:S01]  /*0e20*/  LDS R7, [R7+0xc00] ;  /* 0x000c000007077984 */ /* 0x000e220000000800 */
[----:B------:R-:W-:Y:S01]  /*0e30*/  SHF.R.S32.HI R23, RZ, 0x1f, R20 ;  /* 0x0000001fff177819 */ /* 0x000fe20000011414 */
[----:B--2---:R-:W-:Y:S01]  /*0e40*/  IMAD.WIDE R4, R5, 0x4, R2 ;  /* 0x0000000405047825 */ /* 0x004fe200078e0202 */
[----:B------:R-:W-:Y:S02]  /*0e50*/  LEA.HI R22, R24, R19, RZ, 0x6 ;  /* 0x0000001318167211 */ /* 0x000fe400078f30ff */
[----:B------:R-:W-:Y:S01]  /*0e60*/  LEA.HI R23, R23, R20, RZ, 0x6 ;  /* 0x0000001417177211 */ /* 0x000fe200078f30ff */
[----:B------:R-:W-:Y:S01]  /*0e70*/  IMAD R29, R27, 0x121, R12 ;  /* 0x000001211b1d7824 */ /* 0x000fe200078e020c */
[----:B------:R-:W-:-:S02]  /*0e80*/  LOP3.LUT R24, R22, 0xffffffc0, RZ, 0xc0, !PT ;  /* 0xffffffc016187812 */ /* 0x000fc400078ec0ff */
[----:B------:R-:W-:Y:S01]  /*0e90*/  LOP3.LUT R25, R23, 0xffffffc0, RZ, 0xc0, !PT ;  /* 0xffffffc017197812 */ /* 0x000fe200078ec0ff */
[----:B-1----:R1:W-:Y:S02]  /*0ea0*/  @P4 STG.E desc[UR6][R4.64], R21 ;  /* 0x0000001504004986 */ /* 0x0023e4000c101906 */
[C---:B------:R-:W-:Y:S01]  /*0eb0*/  IMAD.IADD R27, R19.reuse, 0x1, -R24 ;  /* 0x00000001131b7824 */ /* 0x040fe200078e0a18 */
[----:B------:R-:W-:Y:S01]  /*0ec0*/  SHF.R.S32.HI R18, RZ, 0x6, R18 ;  /* 0x00000006ff127819 */ /* 0x000fe20000011412 */
[----:B------:R-:W-:Y:S01]  /*0ed0*/  IMAD.IADD R25, R20, 0x1, -R25 ;  /* 0x0000000114197824 */ /* 0x000fe200078e0a19 */
[----:B------:R-:W-:Y:S01]  /*0ee0*/  ISETP.LT.AND P5, PT, R19, 0x100, !P0 ;  /* 0x000001001300780c */ /* 0x000fe200047a1270 */
[----:B------:R-:W-:Y:S01]  /*0ef0*/  IMAD R27, R27, 0x121, R12 ;  /* 0x000001211b1b7824 */ /* 0x000fe200078e020c */
[----:B------:R-:W-:Y:S01]  /*0f00*/  SHF.R.S32.HI R19, RZ, 0x6, R14 ;  /* 0x00000006ff137819 */ /* 0x000fe2000001140e */
[----:B------:R-:W-:Y:S01]  /*0f10*/  IMAD R29, R18, 0x1b180, R29 ;  /* 0x0001b180121d7824 */ /* 0x000fe200078e021d */
[----:B------:R-:W-:-:S02]  /*0f20*/  SHF.R.S32.HI R22, RZ, 0x6, R22 ;  /* 0x00000006ff167819 */ /* 0x000fc40000011416 */
[----:B------:R-:W-:Y:S02]  /*0f30*/  LOP3.LUT R13, R13, 0xe0, RZ, 0xfc, !PT ;  /* 0x000000e00d0d7812 */ /* 0x000fe400078efcff */
[----:B-1----:R-:W-:Y:S01]  /*0f40*/  SHF.R.S32.HI R5, RZ, 0x6, R0 ;  /* 0x00000006ff057819 */ /* 0x002fe20000011400 */
[----:B------:R-:W-:Y:S01]  /*0f50*/  IMAD R21, R25, 0x121, R12 ;  /* 0x0000012119157824 */ /* 0x000fe200078e020c */
[----:B------:R-:W-:Y:S01]  /*0f60*/  SHF.R.S32.HI R0, RZ, 0x6, R23 ;  /* 0x00000006ff007819 */ /* 0x000fe20000011417 */
[--C-:B------:R-:W-:Y:S01]  /*0f70*/  IMAD R25, R19, 0x1b180, R16.reuse ;  /* 0x0001b18013197824 */ /* 0x100fe200078e0210 */
[----:B------:R-:W-:Y:S01]  /*0f80*/  ISETP.LT.AND P4, PT, R20, 0x100, !P0 ;  /* 0x000001001400780c */ /* 0x000fe20004781270 */
[--C-:B------:R-:W-:Y:S01]  /*0f90*/  IMAD R14, R5, 0x1b180, R16.reuse ;  /* 0x0001b180050e7824 */ /* 0x100fe200078e0210 */
[----:B------:R-:W-:Y:S01]  /*0fa0*/  ISETP.LT.AND P0, PT, R13, 0x100, !P0 ;  /* 0x000001000d00780c */ /* 0x000fe20004701270 */
[----:B------:R-:W-:Y:S02]  /*0fb0*/  IMAD R19, R22, 0x1b180, R27 ;  /* 0x0001b18016137824 */ /* 0x000fe400078e021b */
[----:B------:R-:W-:-:S02]  /*0fc0*/  IMAD R23, R15, 0x1b180, R16 ;  /* 0x0001b1800f177824 */ /* 0x000fc400078e0210 */
[----:B------:R-:W-:-:S04]  /*0fd0*/  IMAD.WIDE R4, R29, 0x4, R2 ;  /* 0x000000041d047825 */ /* 0x000fc800078e0202 */
[----:B------:R-:W-:Y:S01]  /*0fe0*/  IMAD R21, R0, 0x1b180, R21 ;  /* 0x0001b18000157824 */ /* 0x000fe200078e0215 */
[----:B---3--:R1:W-:Y:S01]  /*0ff0*/  @P6 STG.E desc[UR6][R4.64], R17 ;  /* 0x0000001104006986 */ /* 0x0083e2000c101906 */
[----:B------:R-:W-:-:S04]  /*1000*/  IMAD.WIDE R14, R14, 0x4, R2 ;  /* 0x000000040e0e7825 */ /* 0x000fc800078e0202 */
[--C-:B------:R-:W-:Y:S01]  /*1010*/  IMAD.WIDE R18, R19, 0x4, R2.reuse ;  /* 0x0000000413127825 */ /* 0x100fe200078e0202 */
[----:B0-----:R1:W-:Y:S03]  /*1020*/  @P1 STG.E desc[UR6][R14.64], R11 ;  /* 0x0000000b0e001986 */ /* 0x0013e6000c101906 */
[--C-:B------:R-:W-:Y:S01]  /*1030*/  IMAD.WIDE R22, R23, 0x4, R2.reuse ;  /* 0x0000000417167825 */ /* 0x100fe200078e0202 */
[----:B----4-:R1:W-:Y:S03]  /*1040*/  @P5 STG.E desc[UR6][R18.64], R10 ;  /* 0x0000000a12005986 */ /* 0x0103e6000c101906 */
[--C-:B------:R-:W-:Y:S01]  /*1050*/  IMAD.WIDE R20, R21, 0x4, R2.reuse ;  /* 0x0000000415147825 */ /* 0x100fe200078e0202 */
[----:B-----5:R1:W-:Y:S03]  /*1060*/  @P3 STG.E desc[UR6][R22.64], R9 ;  /* 0x0000000916003986 */ /* 0x0203e6000c101906 */
[----:B------:R-:W-:Y:S01]  /*1070*/  IMAD.WIDE R24, R25, 0x4, R2 ;  /* 0x0000000419187825 */ /* 0x000fe200078e0202 */
[----:B------:R1:W-:Y:S04]  /*1080*/  @P4 STG.E desc[UR6][R20.64], R8 ;  /* 0x0000000814004986 */ /* 0x0003e8000c101906 */
[----:B------:R1:W-:Y:S01]  /*1090*/  @P2 STG.E desc[UR6][R24.64], R7 ;  /* 0x0000000718002986 */ /* 0x0003e2000c101906 */
[----:B------:R-:W-:Y:S05]  /*10a0*/  @!P0 EXIT ;  /* 0x000000000000894d */ /* 0x000fea0003800000 */
[----:B-1----:R-:W0:Y:S01]  /*10b0*/  LDS R5, [R6+0xe00] ;  /* 0x000e000006057984 */ /* 0x002e220000000800 */
[----:B------:R-:W-:-:S04]  /*10c0*/  SHF.R.S32.HI R0, RZ, 0x1f, R13 ;  /* 0x0000001fff007819 */ /* 0x000fc8000001140d */
[----:B------:R-:W-:-:S04]  /*10d0*/  LEA.HI R0, R0, R13, RZ, 0x6 ;  /* 0x0000000d00007211 */ /* 0x000fc800078f30ff */
[----:B------:R-:W-:Y:S02]  /*10e0*/  LOP3.LUT R4, R0, 0xffffffc0, RZ, 0xc0, !PT ;  /* 0xffffffc000047812 */ /* 0x000fe400078ec0ff */
[----:B------:R-:W-:-:S03]  /*10f0*/  SHF.R.S32.HI R0, RZ, 0x6, R0 ;  /* 0x00000006ff007819 */ /* 0x000fc60000011400 */
[----:B------:R-:W-:-:S04]  /*1100*/  IMAD.IADD R13, R13, 0x1, -R4 ;  /* 0x000000010d0d7824 */ /* 0x000fc800078e0a04 */
[----:B------:R-:W-:-:S04]  /*1110*/  IMAD R13, R13, 0x121, R12 ;  /* 0x000001210d0d7824 */ /* 0x000fc800078e020c */
[----:B------:R-:W-:-:S04]  /*1120*/  IMAD R13, R0, 0x1b180, R13 ;  /* 0x0001b180000d7824 */ /* 0x000fc800078e020d */
[----:B------:R-:W-:-:S05]  /*1130*/  IMAD.WIDE R2, R13, 0x4, R2 ;  /* 0x000000040d027825 */ /* 0x000fca00078e0202 */
[----:B0-----:R-:W-:Y:S01]  /*1140*/  STG.E desc[UR6][R2.64], R5 ;  /* 0x0000000502007986 */ /* 0x001fe2000c101906 */
[----:B------:R-:W-:Y:S05]  /*1150*/  EXIT ;  /* 0x000000000000794d */ /* 0x000fea0003800000 */
.L_x_0:
[----:B------:R-:W-:-:S00]  /*1160*/  BRA `(.L_x_0) ;  /* 0xfffffffc00fc7947 */ /* 0x000fc0000383ffff */
[----:B------:R-:W-:-:S00]  /*1170*/  NOP ;  /* 0x0000000000007918 */ /* 0x000fc00000000000 */
        /* <DEDUP_REMOVED lines=8> */
.L_x_1:


//--------------------- .nv.global.init           --------------------------
	.section	.nv.global.init,"aw",@progbits
.nv.global.init:
	.type		_$_str,@object
	.size		_$_str,(_$_str_$_2 - _$_str)
_$_str:
        /*0000*/ 	.byte	0x5f, 0x5f, 0x43, 0x55, 0x44, 0x41, 0x5f, 0x46, 0x54, 0x5a, 0x00
	.type		_$_str_$_2,@object
	.size		_$_str_$_2,(.L_1 - _$_str_$_2)
_$_str_$_2:
        /*000b*/ 	.byte	0x5f, 0x5f, 0x43, 0x55, 0x44, 0x41, 0x5f, 0x50, 0x52, 0x45, 0x43, 0x5f, 0x53, 0x51, 0x52, 0x54
        /*001b*/ 	.byte	0x00
.L_1:


//--------------------- .nv.shared.triton_poi_fused__native_batch_norm_legit_no_training_relu_12 --------------------------
	.section	.nv.shared.triton_poi_fused__native_batch_norm_legit_no_training_relu_12,"aw",@nobits
	.sectionflags	@""
	.align	16
	.zero		1024


//--------------------- .nv.constant0.triton_poi_fused__native_batch_norm_legit_no_training_relu_12 --------------------------
	.section	.nv.constant0.triton_poi_fused__native_batch_norm_legit_no_training_relu_12,"a",@progbits
	.sectionflags	@""
	.align	4
.nv.constant0.triton_poi_fused__native_batch_norm_legit_no_training_relu_12:
	.zero		584
